	.headerflags	@"EF_CUDA_TEXMODE_UNIFIED EF_CUDA_64BIT_ADDRESS EF_CUDA_ACCELERATORS EF_CUDA_SM90 EF_CUDA_VIRTUAL_SM(EF_CUDA_SM90)"
	.elftype	@"ET_EXEC"


//--------------------- .nv.info                  --------------------------
	.section	.nv.info,"",@"SHT_CUDA_INFO"
	.align	4


	//----- nvinfo : EIATTR_REGCOUNT
	.align		4
        /*0000*/ 	.byte	0x04, 0x2f
        /*0002*/ 	.short	(.L_3 - .L_2)
	.align		4
.L_2:
        /*0004*/ 	.word	index@(triton_poi_fused__native_batch_norm_legit_no_training_33)
        /*0008*/ 	.word	0x00000011


	//----- nvinfo : EIATTR_MIN_STACK_SIZE
	.align		4
.L_3:
        /*000c*/ 	.byte	0x04, 0x12
        /*000e*/ 	.short	(.L_5 - .L_4)
	.align		4
.L_4:
        /*0010*/ 	.word	index@(triton_poi_fused__native_batch_norm_legit_no_training_33)
        /*0014*/ 	.word	0x00000000


	//----- nvinfo : EIATTR_FRAME_SIZE
	.align		4
.L_5:
        /*0018*/ 	.byte	0x04, 0x11
        /*001a*/ 	.short	(.L_7 - .L_6)
	.align		4
.L_6:
        /*001c*/ 	.word	index@(triton_poi_fused__native_batch_norm_legit_no_training_33)
        /*0020*/ 	.word	0x00000000


	//----- nvinfo : EIATTR_MIN_STACK_SIZE
	.align		4
.L_7:
        /*0024*/ 	.byte	0x04, 0x12
        /*0026*/ 	.short	(.L_9 - .L_8)
	.align		4
.L_8:
        /*0028*/ 	.word	index@(triton_poi_fused__native_batch_norm_legit_no_training_33)
        /*002c*/ 	.word	0x00000000
.L_9:


//--------------------- .nv.info.triton_poi_fused__native_batch_norm_legit_no_training_33 --------------------------
	.section	.nv.info.triton_poi_fused__native_batch_norm_legit_no_training_33,"",@"SHT_CUDA_INFO"
	.sectionflags	@""
	.align	4


	//----- nvinfo : EIATTR_CUDA_API_VERSION
	.align		4
        /*0000*/ 	.byte	0x04, 0x37
        /*0002*/ 	.short	(.L_11 - .L_10)
.L_10:
        /*0004*/ 	.word	0x0000007c


	//----- nvinfo : EIATTR_KPARAM_INFO
	.align		4
.L_11:
        /*0008*/ 	.byte	0x04, 0x17
        /*000a*/ 	.short	(.L_13 - .L_12)
.L_12:
        /*000c*/ 	.word	0x00000000
        /*0010*/ 	.short	0x0006
        /*0012*/ 	.short	0x0030
        /*0014*/ 	.byte	0x00, 0xf0, 0x11, 0x00


	//----- nvinfo : EIATTR_KPARAM_INFO
	.align		4
.L_13:
        /*0018*/ 	.byte	0x04, 0x17
        /*001a*/ 	.short	(.L_15 - .L_14)
.L_14:
        /*001c*/ 	.word	0x00000000
        /*0020*/ 	.short	0x0005
        /*0022*/ 	.short	0x0028
        /*0024*/ 	.byte	0x00, 0xf4, 0x21, 0x00


	//----- nvinfo : EIATTR_KPARAM_INFO
	.align		4
.L_15:
        /*0028*/ 	.byte	0x04, 0x17
        /*002a*/ 	.short	(.L_17 - .L_16)
.L_16:
        /*002c*/ 	.word	0x00000000
        /*0030*/ 	.short	0x0004
        /*0032*/ 	.short	0x0020
        /*0034*/ 	.byte	0x00, 0xf4, 0x21, 0x00


	//----- nvinfo : EIATTR_KPARAM_INFO
	.align		4
.L_17:
        /*0038*/ 	.byte	0x04, 0x17
        /*003a*/ 	.short	(.L_19 - .L_18)
.L_18:
        /*003c*/ 	.word	0x00000000
        /*0040*/ 	.short	0x0003
        /*0042*/ 	.short	0x0018
        /*0044*/ 	.byte	0x00, 0xf4, 0x21, 0x00


	//----- nvinfo : EIATTR_KPARAM_INFO
	.align		4
.L_19:
        /*0048*/ 	.byte	0x04, 0x17
        /*004a*/ 	.short	(.L_21 - .L_20)
.L_20:
        /*004c*/ 	.word	0x00000000
        /*0050*/ 	.short	0x0002
        /*0052*/ 	.short	0x0010
        /*0054*/ 	.byte	0x00, 0xf4, 0x21, 0x00


	//----- nvinfo : EIATTR_KPARAM_INFO
	.align		4
.L_21:
        /*0058*/ 	.byte	0x04, 0x17
        /*005a*/ 	.short	(.L_23 - .L_22)
.L_22:
        /*005c*/ 	.word	0x00000000
        /*0060*/ 	.short	0x0001
        /*0062*/ 	.short	0x0008
        /*0064*/ 	.byte	0x00, 0xf4, 0x21, 0x00


	//----- nvinfo : EIATTR_KPARAM_INFO
	.align		4
.L_23:
        /*0068*/ 	.byte	0x04, 0x17
        /*006a*/ 	.short	(.L_25 - .L_24)
.L_24:
        /*006c*/ 	.word	0x00000000
        /*0070*/ 	.short	0x0000
        /*0072*/ 	.short	0x0000
        /*0074*/ 	.byte	0x00, 0xf4, 0x21, 0x00


	//----- nvinfo : EIATTR_SPARSE_MMA_MASK
	.align		4
.L_25:
        /*0078*/ 	.byte	0x03, 0x50
        /*007a*/ 	.short	0x0000


	//----- nvinfo : EIATTR_MAXREG_COUNT
	.align		4
        /*007c*/ 	.byte	0x03, 0x1b
        /*007e*/ 	.short	0x00ff


	//----- nvinfo : EIATTR_EXIT_INSTR_OFFSETS
	.align		4
        /*0080*/ 	.byte	0x04, 0x1c
        /*0082*/ 	.short	(.L_27 - .L_26)


	//   ....[0]....
.L_26:
        /*0084*/ 	.word	0x00000320


	//----- nvinfo : EIATTR_REQNTID
	.align		4
.L_27:
        /*0088*/ 	.byte	0x04, 0x10
        /*008a*/ 	.short	(.L_29 - .L_28)
.L_28:
        /*008c*/ 	.word	0x00000080
        /*0090*/ 	.word	0x00000001
        /*0094*/ 	.word	0x00000001


	//----- nvinfo : EIATTR_CBANK_PARAM_SIZE
	.align		4
.L_29:
        /*0098*/ 	.byte	0x03, 0x19
        /*009a*/ 	.short	0x0034


	//----- nvinfo : EIATTR_PARAM_CBANK
	.align		4
        /*009c*/ 	.byte	0x04, 0x0a
        /*009e*/ 	.short	(.L_31 - .L_30)
	.align		4
.L_30:
        /*00a0*/ 	.word	index@(.nv.constant0.triton_poi_fused__native_batch_norm_legit_no_training_33)
        /*00a4*/ 	.short	0x0210
        /*00a6*/ 	.short	0x0034


	//----- nvinfo : EIATTR_SW_WAR
	.align		4
.L_31:
        /*00a8*/ 	.byte	0x04, 0x36
        /*00aa*/ 	.short	(.L_33 - .L_32)
.L_32:
        /*00ac*/ 	.word	0x00000008
.L_33:


//--------------------- .nv.callgraph             --------------------------
	.section	.nv.callgraph,"",@"SHT_CUDA_CALLGRAPH"
	.align	4
	.sectionentsize	8
	.align		4
        /*0000*/ 	.word	0x00000000
	.align		4
        /*0004*/ 	.word	0xffffffff
	.align		4
        /*0008*/ 	.word	0x00000000
	.align		4
        /*000c*/ 	.word	0xfffffffe
	.align		4
        /*0010*/ 	.word	0x00000000
	.align		4
        /*0014*/ 	.word	0xfffffffd
	.align		4
        /*0018*/ 	.word	0x00000000
	.align		4
        /*001c*/ 	.word	0xfffffffc


//--------------------- .nv.constant4             --------------------------
	.section	.nv.constant4,"a",@progbits
	.align	8
	.align		8
.nv.constant4:
        /*0000*/ 	.dword	_$_str
	.align		8
        /*0008*/ 	.dword	_$_str_$_2


//--------------------- .text.triton_poi_fused__native_batch_norm_legit_no_training_33 --------------------------
	.section	.text.triton_poi_fused__native_batch_norm_legit_no_training_33,"ax",@progbits
	.align	128
        .global         triton_poi_fused__native_batch_norm_legit_no_training_33
        .type           triton_poi_fused__native_batch_norm_legit_no_training_33,@function
        .size           triton_poi_fused__native_batch_norm_legit_no_training_33,(.L_x_1 - triton_poi_fused__native_batch_norm_legit_no_training_33)
        .other          triton_poi_fused__native_batch_norm_legit_no_training_33,@"STO_CUDA_ENTRY STV_DEFAULT"
triton_poi_fused__native_batch_norm_legit_no_training_33:
.text.triton_poi_fused__native_batch_norm_legit_no_training_33:
[----:B------:R-:W-:Y:S01]  /*0000*/  LDC R1, c[0x0][0x28] ;  /* 0x00000a00ff017b82 */ /* 0x000fe20000000800 */
[----:B------:R-:W1:Y:S07]  /*0010*/  S2R R0, SR_TID.X ;  /* 0x0000000000007919 */ /* 0x000e6e0000002100 */
[----:B------:R-:W2:Y:S01]  /*0020*/  LDC.64 R6, c[0x0][0x220] ;  /* 0x00008800ff067b82 */ /* 0x000ea20000000a00 */
[----:B------:R-:W-:Y:S01]  /*0030*/  ULDC.64 UR4, c[0x0][0x208] ;  /* 0x0000820000047ab9 */ /* 0x000fe20000000a00 */
[----:B------:R-:W3:Y:S06]  /*0040*/  S2R R5, SR_CTAID.X ;  /* 0x0000000000057919 */ /* 0x000eec0000002500 */
[----:B------:R-:W4:Y:S08]  /*0050*/  LDC.64 R8, c[0x0][0x228] ;  /* 0x00008a00ff087b82 */ /* 0x000f300000000a00 */
[----:B------:R-:W5:Y:S01]  /*0060*/  LDC.64 R10, c[0x0][0x230] ;  /* 0x00008c00ff0a7b82 */ /* 0x000f620000000a00 */
[----:B-1----:R-:W-:-:S02]  /*0070*/  SHF.L.U32 R0, R0, 0x1, RZ ;  /* 0x0000000100007819 */ /* 0x002fc400000006ff */
[----:B---3--:R-:W-:Y:S02]  /*0080*/  SHF.R.S32.HI R3, RZ, 0x17, R5 ;  /* 0x00000017ff037819 */ /* 0x008fe40000011405 */
[----:B------:R-:W-:Y:S02]  /*0090*/  LOP3.LUT R0, R0, 0xfe, RZ, 0xc0, !PT ;  /* 0x000000fe00007812 */ /* 0x000fe400078ec0ff */
[----:B------:R-:W-:Y:S02]  /*00a0*/  SGXT R3, R3, 0x1 ;  /* 0x000000010303781a */ /* 0x000fe40000000200 */
[----:B------:R-:W-:Y:S02]  /*00b0*/  LEA R0, R5, R0, 0x8 ;  /* 0x0000000005007211 */ /* 0x000fe400078e40ff */
[----:B------:R-:W1:Y:S02]  /*00c0*/  LDC.64 R4, c[0x0][0x218] ;  /* 0x00008600ff047b82 */ /* 0x000e640000000a00 */
[----:B------:R-:W-:-:S04]  /*00d0*/  LEA.HI R3, R3, R0, RZ, 0x4 ;  /* 0x0000000003037211 */ /* 0x000fc800078f20ff */
[--C-:B------:R-:W-:Y:S02]  /*00e0*/  SHF.R.S32.HI R2, RZ, 0x4, R3.reuse ;  /* 0x00000004ff027819 */ /* 0x100fe40000011403 */
[----:B------:R-:W-:-:S04]  /*00f0*/  SHF.R.S32.HI R3, RZ, 0x1f, R3 ;  /* 0x0000001fff037819 */ /* 0x000fc80000011403 */
[----:B------:R-:W-:-:S04]  /*0100*/  LEA.HI R3, R3, R2, RZ, 0x7 ;  /* 0x0000000203037211 */ /* 0x000fc800078f38ff */
[----:B------:R-:W-:-:S04]  /*0110*/  LOP3.LUT R3, R3, 0xffffff80, RZ, 0xc0, !PT ;  /* 0xffffff8003037812 */ /* 0x000fc800078ec0ff */
[----:B------:R-:W-:Y:S02]  /*0120*/  IADD3 R13, R2, -R3, RZ ;  /* 0x80000003020d7210 */ /* 0x000fe40007ffe0ff */
[----:B------:R-:W3:Y:S03]  /*0130*/  LDC.64 R2, c[0x0][0x210] ;  /* 0x00008400ff027b82 */ /* 0x000ee60000000a00 */
[----:B--2---:R-:W-:-:S06]  /*0140*/  IMAD.WIDE R6, R13, 0x4, R6 ;  /* 0x000000040d067825 */ /* 0x004fcc00078e0206 */
[----:B------:R-:W2:Y:S01]  /*0150*/  LDG.E.EL R6, desc[UR4][R6.64] ;  /* 0x0000000406067981 */ /* 0x000ea2000c2e1900 */
[----:B-1----:R-:W-:-:S05]  /*0160*/  IMAD.WIDE R4, R13, 0x4, R4 ;  /* 0x000000040d047825 */ /* 0x002fca00078e0204 */
[----:B------:R1:W2:Y:S01]  /*0170*/  LDG.E.EL R12, desc[UR4][R4.64] ;  /* 0x00000004040c7981 */ /* 0x0002a2000c2e1900 */
[----:B---3--:R-:W-:Y:S01]  /*0180*/  IMAD.WIDE R2, R0, 0x4, R2 ;  /* 0x0000000400027825 */ /* 0x008fe200078e0202 */
[----:B------:R-:W-:Y:S01]  /*0190*/  HFMA2.MMA R14, -RZ, RZ, 1.625, 0 ;  /* 0x3e800000ff0e7435 */ /* 0x000fe200000001ff */
[----:B-1----:R-:W1:Y:S04]  /*01a0*/  LDC.64 R4, c[0x0][0x238] ;  /* 0x00008e00ff047b82 */ /* 0x002e680000000a00 */
[----:B------:R-:W3:Y:S01]  /*01b0*/  LDG.E.64 R2, desc[UR4][R2.64] ;  /* 0x0000000402027981 */ /* 0x000ee2000c1e1b00 */
[----:B----4-:R-:W-:-:S04]  /*01c0*/  IMAD.WIDE R8, R13, 0x4, R8 ;  /* 0x000000040d087825 */ /* 0x010fc800078e0208 */
[----:B-----5:R-:W-:Y:S02]  /*01d0*/  IMAD.WIDE R10, R13, 0x4, R10 ;  /* 0x000000040d0a7825 */ /* 0x020fe400078e020a */
[----:B------:R-:W4:Y:S04]  /*01e0*/  LDG.E.EL R8, desc[UR4][R8.64] ;  /* 0x0000000408087981 */ /* 0x000f28000c2e1900 */
[----:B------:R-:W4:Y:S01]  /*01f0*/  LDG.E.EL R11, desc[UR4][R10.64] ;  /* 0x000000040a0b7981 */ /* 0x000f22000c2e1900 */
[----:B-1----:R-:W-:-:S04]  /*0200*/  IMAD.WIDE R4, R0, 0x4, R4 ;  /* 0x0000000400047825 */ /* 0x002fc800078e0204 */
[----:B--2---:R-:W-:-:S04]  /*0210*/  FADD R6, R6, 9.9999997473787516356e-06 ;  /* 0x3727c5ac06067421 */ /* 0x004fc80000000000 */
[----:B------:R-:W1:Y:S02]  /*0220*/  MUFU.SQRT R7, R6 ;  /* 0x0000000600077308 */ /* 0x000e640000002000 */
[C---:B-1----:R-:W-:Y:S02]  /*0230*/  FSETP.GT.AND P0, PT, R7.reuse, 8.50705917302346158658e+37, PT ;  /* 0x7e8000000700780b */ /* 0x042fe40003f04000 */
[----:B------:R-:W-:-:S11]  /*0240*/  FSETP.GEU.AND P1, PT, R7, 1.175494350822287508e-38, PT ;  /* 0x008000000700780b */ /* 0x000fd60003f2e000 */
[----:B------:R-:W-:-:S04]  /*0250*/  @P0 FMUL R7, R7, 0.25 ;  /* 0x3e80000007070820 */ /* 0x000fc80000400000 */
[----:B------:R-:W-:-:S06]  /*0260*/  @!P1 FMUL R7, R7, 16777216 ;  /* 0x4b80000007079820 */ /* 0x000fcc0000400000 */
[----:B------:R-:W1:Y:S01]  /*0270*/  MUFU.RCP R7, R7 ;  /* 0x0000000700077308 */ /* 0x000e620000001000 */
[----:B------:R-:W-:Y:S01]  /*0280*/  FSEL R14, R14, 1, P0 ;  /* 0x3f8000000e0e7808 */ /* 0x000fe20000000000 */
[----:B---3--:R-:W-:-:S04]  /*0290*/  FADD R2, R2, -R12 ;  /* 0x8000000c02027221 */ /* 0x008fc80000000000 */
[----:B------:R-:W-:Y:S01]  /*02a0*/  @!P1 FMUL R14, R14, 16777216 ;  /* 0x4b8000000e0e9820 */ /* 0x000fe20000400000 */
[----:B------:R-:W-:-:S03]  /*02b0*/  FADD R3, R3, -R12 ;  /* 0x8000000c03037221 */ /* 0x000fc60000000000 */
[----:B-1----:R-:W-:-:S04]  /*02c0*/  FMUL R14, R7, R14 ;  /* 0x0000000e070e7220 */ /* 0x002fc80000400000 */
[-C--:B------:R-:W-:Y:S01]  /*02d0*/  FMUL R2, R2, R14.reuse ;  /* 0x0000000e02027220 */ /* 0x080fe20000400000 */
[----:B------:R-:W-:-:S03]  /*02e0*/  FMUL R14, R3, R14 ;  /* 0x0000000e030e7220 */ /* 0x000fc60000400000 */
[C-C-:B----4-:R-:W-:Y:S01]  /*02f0*/  FFMA R2, R8.reuse, R2, R11.reuse ;  /* 0x0000000208027223 */ /* 0x150fe2000000000b */
[----:B------:R-:W-:-:S05]  /*0300*/  FFMA R3, R8, R14, R11 ;  /* 0x0000000e08037223 */ /* 0x000fca000000000b */
[----:B------:R-:W-:Y:S01]  /*0310*/  STG.E.64 desc[UR4][R4.64], R2 ;  /* 0x0000000204007986 */ /* 0x000fe2000c101b04 */
[----:B------:R-:W-:Y:S05]  /*0320*/  EXIT ;  /* 0x000000000000794d */ /* 0x000fea0003800000 */
.L_x_0:
[----:B------:R-:W-:-:S00]  /*0330*/  BRA `(.L_x_0) ;  /* 0xfffffffc00fc7947 */ /* 0x000fc0000383ffff */
[----:B------:R-:W-:-:S00]  /*0340*/  NOP ;  /* 0x0000000000007918 */ /* 0x000fc00000000000 */
        /* <DEDUP_REMOVED lines=11> */
.L_x_1:


//--------------------- .nv.global.init           --------------------------
	.section	.nv.global.init,"aw",@progbits
.nv.global.init:
	.type		_$_str,@object
	.size		_$_str,(_$_str_$_2 - _$_str)
_$_str:
        /*0000*/ 	.byte	0x5f, 0x5f, 0x43, 0x55, 0x44, 0x41, 0x5f, 0x46, 0x54, 0x5a, 0x00
	.type		_$_str_$_2,@object
	.size		_$_str_$_2,(.L_1 - _$_str_$_2)
_$_str_$_2:
        /*000b*/ 	.byte	0x5f, 0x5f, 0x43, 0x55, 0x44, 0x41, 0x5f, 0x50, 0x52, 0x45, 0x43, 0x5f, 0x53, 0x51, 0x52, 0x54
        /*001b*/ 	.byte	0x00
.L_1:


//--------------------- .nv.constant0.triton_poi_fused__native_batch_norm_legit_no_training_33 --------------------------
	.section	.nv.constant0.triton_poi_fused__native_batch_norm_legit_no_training_33,"a",@progbits
	.sectionflags	@""
	.align	4
.nv.constant0.triton_poi_fused__native_batch_norm_legit_no_training_33:
	.zero		580
